	.headerflags	@"EF_CUDA_TEXMODE_UNIFIED EF_CUDA_64BIT_ADDRESS EF_CUDA_ACCELERATORS EF_CUDA_SM90 EF_CUDA_VIRTUAL_SM(EF_CUDA_SM90)"
	.elftype	@"ET_EXEC"


//--------------------- .nv.info                  --------------------------
	.section	.nv.info,"",@"SHT_CUDA_INFO"
	.align	4


	//----- nvinfo : EIATTR_REGCOUNT
	.align		4
        /*0000*/ 	.byte	0x04, 0x2f
        /*0002*/ 	.short	(.L_3 - .L_2)
	.align		4
.L_2:
        /*0004*/ 	.word	index@(triton_poi_fused__native_batch_norm_legit_no_training_leaky_relu_2)
        /*0008*/ 	.word	0x00000010


	//----- nvinfo : EIATTR_MIN_STACK_SIZE
	.align		4
.L_3:
        /*000c*/ 	.byte	0x04, 0x12
        /*000e*/ 	.short	(.L_5 - .L_4)
	.align		4
.L_4:
        /*0010*/ 	.word	index@(triton_poi_fused__native_batch_norm_legit_no_training_leaky_relu_2)
        /*0014*/ 	.word	0x00000000


	//----- nvinfo : EIATTR_FRAME_SIZE
	.align		4
.L_5:
        /*0018*/ 	.byte	0x04, 0x11
        /*001a*/ 	.short	(.L_7 - .L_6)
	.align		4
.L_6:
        /*001c*/ 	.word	index@(triton_poi_fused__native_batch_norm_legit_no_training_leaky_relu_2)
        /*0020*/ 	.word	0x00000000


	//----- nvinfo : EIATTR_MIN_STACK_SIZE
	.align		4
.L_7:
        /*0024*/ 	.byte	0x04, 0x12
        /*0026*/ 	.short	(.L_9 - .L_8)
	.align		4
.L_8:
        /*0028*/ 	.word	index@(triton_poi_fused__native_batch_norm_legit_no_training_leaky_relu_2)
        /*002c*/ 	.word	0x00000000
.L_9:


//--------------------- .nv.info.triton_poi_fused__native_batch_norm_legit_no_training_leaky_relu_2 --------------------------
	.section	.nv.info.triton_poi_fused__native_batch_norm_legit_no_training_leaky_relu_2,"",@"SHT_CUDA_INFO"
	.sectionflags	@""
	.align	4


	//----- nvinfo : EIATTR_CUDA_API_VERSION
	.align		4
        /*0000*/ 	.byte	0x04, 0x37
        /*0002*/ 	.short	(.L_11 - .L_10)
.L_10:
        /*0004*/ 	.word	0x0000007c


	//----- nvinfo : EIATTR_KPARAM_INFO
	.align		4
.L_11:
        /*0008*/ 	.byte	0x04, 0x17
        /*000a*/ 	.short	(.L_13 - .L_12)
.L_12:
        /*000c*/ 	.word	0x00000000
        /*0010*/ 	.short	0x0006
        /*0012*/ 	.short	0x0030
        /*0014*/ 	.byte	0x00, 0xf0, 0x11, 0x00


	//----- nvinfo : EIATTR_KPARAM_INFO
	.align		4
.L_13:
        /*0018*/ 	.byte	0x04, 0x17
        /*001a*/ 	.short	(.L_15 - .L_14)
.L_14:
        /*001c*/ 	.word	0x00000000
        /*0020*/ 	.short	0x0005
        /*0022*/ 	.short	0x0028
        /*0024*/ 	.byte	0x00, 0xf4, 0x21, 0x00


	//----- nvinfo : EIATTR_KPARAM_INFO
	.align		4
.L_15:
        /*0028*/ 	.byte	0x04, 0x17
        /*002a*/ 	.short	(.L_17 - .L_16)
.L_16:
        /*002c*/ 	.word	0x00000000
        /*0030*/ 	.short	0x0004
        /*0032*/ 	.short	0x0020
        /*0034*/ 	.byte	0x00, 0xf4, 0x21, 0x00


	//----- nvinfo : EIATTR_KPARAM_INFO
	.align		4
.L_17:
        /*0038*/ 	.byte	0x04, 0x17
        /*003a*/ 	.short	(.L_19 - .L_18)
.L_18:
        /*003c*/ 	.word	0x00000000
        /*0040*/ 	.short	0x0003
        /*0042*/ 	.short	0x0018
        /*0044*/ 	.byte	0x00, 0xf4, 0x21, 0x00


	//----- nvinfo : EIATTR_KPARAM_INFO
	.align		4
.L_19:
        /*0048*/ 	.byte	0x04, 0x17
        /*004a*/ 	.short	(.L_21 - .L_20)
.L_20:
        /*004c*/ 	.word	0x00000000
        /*0050*/ 	.short	0x0002
        /*0052*/ 	.short	0x0010
        /*0054*/ 	.byte	0x00, 0xf4, 0x21, 0x00


	//----- nvinfo : EIATTR_KPARAM_INFO
	.align		4
.L_21:
        /*0058*/ 	.byte	0x04, 0x17
        /*005a*/ 	.short	(.L_23 - .L_22)
.L_22:
        /*005c*/ 	.word	0x00000000
        /*0060*/ 	.short	0x0001
        /*0062*/ 	.short	0x0008
        /*0064*/ 	.byte	0x00, 0xf4, 0x21, 0x00


	//----- nvinfo : EIATTR_KPARAM_INFO
	.align		4
.L_23:
        /*0068*/ 	.byte	0x04, 0x17
        /*006a*/ 	.short	(.L_25 - .L_24)
.L_24:
        /*006c*/ 	.word	0x00000000
        /*0070*/ 	.short	0x0000
        /*0072*/ 	.short	0x0000
        /*0074*/ 	.byte	0x00, 0xf4, 0x21, 0x00


	//----- nvinfo : EIATTR_SPARSE_MMA_MASK
	.align		4
.L_25:
        /*0078*/ 	.byte	0x03, 0x50
        /*007a*/ 	.short	0x0000


	//----- nvinfo : EIATTR_MAXREG_COUNT
	.align		4
        /*007c*/ 	.byte	0x03, 0x1b
        /*007e*/ 	.short	0x00ff


	//----- nvinfo : EIATTR_EXIT_INSTR_OFFSETS
	.align		4
        /*0080*/ 	.byte	0x04, 0x1c
        /*0082*/ 	.short	(.L_27 - .L_26)


	//   ....[0]....
.L_26:
        /*0084*/ 	.word	0x000003d0


	//----- nvinfo : EIATTR_REQNTID
	.align		4
.L_27:
        /*0088*/ 	.byte	0x04, 0x10
        /*008a*/ 	.short	(.L_29 - .L_28)
.L_28:
        /*008c*/ 	.word	0x00000080
        /*0090*/ 	.word	0x00000001
        /*0094*/ 	.word	0x00000001


	//----- nvinfo : EIATTR_CBANK_PARAM_SIZE
	.align		4
.L_29:
        /*0098*/ 	.byte	0x03, 0x19
        /*009a*/ 	.short	0x0034


	//----- nvinfo : EIATTR_PARAM_CBANK
	.align		4
        /*009c*/ 	.byte	0x04, 0x0a
        /*009e*/ 	.short	(.L_31 - .L_30)
	.align		4
.L_30:
        /*00a0*/ 	.word	index@(.nv.constant0.triton_poi_fused__native_batch_norm_legit_no_training_leaky_relu_2)
        /*00a4*/ 	.short	0x0210
        /*00a6*/ 	.short	0x0034


	//----- nvinfo : EIATTR_SW_WAR
	.align		4
.L_31:
        /*00a8*/ 	.byte	0x04, 0x36
        /*00aa*/ 	.short	(.L_33 - .L_32)
.L_32:
        /*00ac*/ 	.word	0x00000008
.L_33:


//--------------------- .nv.callgraph             --------------------------
	.section	.nv.callgraph,"",@"SHT_CUDA_CALLGRAPH"
	.align	4
	.sectionentsize	8
	.align		4
        /*0000*/ 	.word	0x00000000
	.align		4
        /*0004*/ 	.word	0xffffffff
	.align		4
        /*0008*/ 	.word	0x00000000
	.align		4
        /*000c*/ 	.word	0xfffffffe
	.align		4
        /*0010*/ 	.word	0x00000000
	.align		4
        /*0014*/ 	.word	0xfffffffd
	.align		4
        /*0018*/ 	.word	0x00000000
	.align		4
        /*001c*/ 	.word	0xfffffffc


//--------------------- .nv.constant4             --------------------------
	.section	.nv.constant4,"a",@progbits
	.align	8
	.align		8
.nv.constant4:
        /*0000*/ 	.dword	_$_str
	.align		8
        /*0008*/ 	.dword	_$_str_$_2


//--------------------- .text.triton_poi_fused__native_batch_norm_legit_no_training_leaky_relu_2 --------------------------
	.section	.text.triton_poi_fused__native_batch_norm_legit_no_training_leaky_relu_2,"ax",@progbits
	.align	128
        .global         triton_poi_fused__native_batch_norm_legit_no_training_leaky_relu_2
        .type           triton_poi_fused__native_batch_norm_legit_no_training_leaky_relu_2,@function
        .size           triton_poi_fused__native_batch_norm_legit_no_training_leaky_relu_2,(.L_x_1 - triton_poi_fused__native_batch_norm_legit_no_training_leaky_relu_2)
        .other          triton_poi_fused__native_batch_norm_legit_no_training_leaky_relu_2,@"STO_CUDA_ENTRY STV_DEFAULT"
triton_poi_fused__native_batch_norm_legit_no_training_leaky_relu_2:
.text.triton_poi_fused__native_batch_norm_legit_no_training_leaky_relu_2:
[----:B------:R-:W-:Y:S01]  /*0000*/  LDC R1, c[0x0][0x28] ;  /* 0x00000a00ff017b82 */ /* 0x000fe20000000800 */
[----:B------:R-:W1:Y:S07]  /*0010*/  S2R R0, SR_TID.X ;  /* 0x0000000000007919 */ /* 0x000e6e0000002100 */
[----:B------:R-:W2:Y:S01]  /*0020*/  LDC.64 R2, c[0x0][0x228] ;  /* 0x00008a00ff027b82 */ /* 0x000ea20000000a00 */
[----:B------:R-:W-:Y:S01]  /*0030*/  ULDC.64 UR4, c[0x0][0x208] ;  /* 0x0000820000047ab9 */ /* 0x000fe20000000a00 */
[----:B------:R-:W3:Y:S06]  /*0040*/  S2R R7, SR_CTAID.X ;  /* 0x0000000000077919 */ /* 0x000eec0000002500 */
[----:B------:R-:W4:Y:S08]  /*0050*/  LDC.64 R8, c[0x0][0x230] ;  /* 0x00008c00ff087b82 */ /* 0x000f300000000a00 */
[----:B------:R-:W5:Y:S01]  /*0060*/  LDC.64 R10, c[0x0][0x238] ;  /* 0x00008e00ff0a7b82 */ /* 0x000f620000000a00 */
[----:B-1----:R-:W-:-:S02]  /*0070*/  SHF.L.U32 R0, R0, 0x1, RZ ;  /* 0x0000000100007819 */ /* 0x002fc400000006ff */
[----:B---3--:R-:W-:Y:S02]  /*0080*/  SHF.R.S32.HI R5, RZ, 0x17, R7 ;  /* 0x00000017ff057819 */ /* 0x008fe40000011407 */
[----:B------:R-:W-:Y:S02]  /*0090*/  LOP3.LUT R0, R0, 0xfe, RZ, 0xc0, !PT ;  /* 0x000000fe00007812 */ /* 0x000fe400078ec0ff */
[----:B------:R-:W-:Y:S02]  /*00a0*/  SGXT R5, R5, 0x1 ;  /* 0x000000010505781a */ /* 0x000fe40000000200 */
[----:B------:R-:W-:Y:S02]  /*00b0*/  LEA R0, R7, R0, 0x8 ;  /* 0x0000000007007211 */ /* 0x000fe400078e40ff */
[----:B------:R-:W1:Y:S02]  /*00c0*/  LDC.64 R6, c[0x0][0x220] ;  /* 0x00008800ff067b82 */ /* 0x000e640000000a00 */
[----:B------:R-:W-:-:S04]  /*00d0*/  LEA.HI R5, R5, R0, RZ, 0x3 ;  /* 0x0000000005057211 */ /* 0x000fc800078f18ff */
[----:B------:R-:W-:-:S04]  /*00e0*/  LOP3.LUT R5, R5, 0xfffffff8, RZ, 0xc0, !PT ;  /* 0xfffffff805057812 */ /* 0x000fc800078ec0ff */
[----:B------:R-:W-:Y:S02]  /*00f0*/  IADD3 R13, R0, -R5, RZ ;  /* 0x80000005000d7210 */ /* 0x000fe40007ffe0ff */
[----:B------:R-:W3:Y:S03]  /*0100*/  LDC.64 R4, c[0x0][0x218] ;  /* 0x00008600ff047b82 */ /* 0x000ee60000000a00 */
[----:B--2---:R-:W-:-:S06]  /*0110*/  IMAD.WIDE R2, R13, 0x4, R2 ;  /* 0x000000040d027825 */ /* 0x004fcc00078e0202 */
[----:B------:R-:W2:Y:S01]  /*0120*/  LDG.E.EL.64 R2, desc[UR4][R2.64] ;  /* 0x0000000402027981 */ /* 0x000ea2000c2e1b00 */
[----:B-1----:R-:W-:-:S06]  /*0130*/  IMAD.WIDE R6, R13, 0x4, R6 ;  /* 0x000000040d067825 */ /* 0x002fcc00078e0206 */
[----:B------:R-:W2:Y:S01]  /*0140*/  LDG.E.EL.64 R6, desc[UR4][R6.64] ;  /* 0x0000000406067981 */ /* 0x000ea2000c2e1b00 */
[----:B---3--:R-:W-:-:S06]  /*0150*/  IMAD.WIDE R4, R0, 0x4, R4 ;  /* 0x0000000400047825 */ /* 0x008fcc00078e0204 */
[----:B------:R-:W3:Y:S01]  /*0160*/  LDG.E.64 R4, desc[UR4][R4.64] ;  /* 0x0000000404047981 */ /* 0x000ee2000c1e1b00 */
[----:B----4-:R-:W-:-:S04]  /*0170*/  IMAD.WIDE R8, R13, 0x4, R8 ;  /* 0x000000040d087825 */ /* 0x010fc800078e0208 */
[----:B-----5:R-:W-:Y:S02]  /*0180*/  IMAD.WIDE R10, R13, 0x4, R10 ;  /* 0x000000040d0a7825 */ /* 0x020fe400078e020a */
[----:B------:R-:W4:Y:S04]  /*0190*/  LDG.E.EL.64 R8, desc[UR4][R8.64] ;  /* 0x0000000408087981 */ /* 0x000f28000c2e1b00 */
[----:B------:R-:W4:Y:S01]  /*01a0*/  LDG.E.EL.64 R10, desc[UR4][R10.64] ;  /* 0x000000040a0a7981 */ /* 0x000f22000c2e1b00 */
[----:B--2---:R-:W-:Y:S01]  /*01b0*/  FADD R2, R2, 9.9999997473787516356e-06 ;  /* 0x3727c5ac02027421 */ /* 0x004fe20000000000 */
[----:B------:R-:W-:-:S03]  /*01c0*/  FADD R3, R3, 9.9999997473787516356e-06 ;  /* 0x3727c5ac03037421 */ /* 0x000fc60000000000 */
[----:B------:R-:W1:Y:S08]  /*01d0*/  MUFU.SQRT R12, R2 ;  /* 0x00000002000c7308 */ /* 0x000e700000002000 */
[----:B------:R-:W2:Y:S01]  /*01e0*/  MUFU.SQRT R13, R3 ;  /* 0x00000003000d7308 */ /* 0x000ea20000002000 */
[C---:B-1----:R-:W-:Y:S02]  /*01f0*/  FSETP.GT.AND P0, PT, R12.reuse, 8.50705917302346158658e+37, PT ;  /* 0x7e8000000c00780b */ /* 0x042fe40003f04000 */
[----:B------:R-:W-:-:S02]  /*0200*/  FSETP.GEU.AND P2, PT, R12, 1.175494350822287508e-38, PT ;  /* 0x008000000c00780b */ /* 0x000fc40003f4e000 */
[C---:B--2---:R-:W-:Y:S02]  /*0210*/  FSETP.GT.AND P1, PT, R13.reuse, 8.50705917302346158658e+37, PT ;  /* 0x7e8000000d00780b */ /* 0x044fe40003f24000 */
[----:B------:R-:W-:-:S07]  /*0220*/  FSETP.GEU.AND P3, PT, R13, 1.175494350822287508e-38, PT ;  /* 0x008000000d00780b */ /* 0x000fce0003f6e000 */
[----:B------:R-:W-:Y:S01]  /*0230*/  @P0 FMUL R12, R12, 0.25 ;  /* 0x3e8000000c0c0820 */ /* 0x000fe20000400000 */
[----:B------:R-:W-:-:S03]  /*0240*/  HFMA2.MMA R2, -RZ, RZ, 1.625, 0 ;  /* 0x3e800000ff027435 */ /* 0x000fc600000001ff */
[----:B------:R-:W-:Y:S01]  /*0250*/  @!P2 FMUL R12, R12, 16777216 ;  /* 0x4b8000000c0ca820 */ /* 0x000fe20000400000 */
[----:B------:R-:W-:-:S04]  /*0260*/  @P1 FMUL R13, R13, 0.25 ;  /* 0x3e8000000d0d1820 */ /* 0x000fc80000400000 */
[----:B------:R-:W-:Y:S01]  /*0270*/  @!P3 FMUL R13, R13, 16777216 ;  /* 0x4b8000000d0db820 */ /* 0x000fe20000400000 */
[----:B------:R-:W1:Y:S01]  /*0280*/  MUFU.RCP R12, R12 ;  /* 0x0000000c000c7308 */ /* 0x000e620000001000 */
[----:B------:R-:W-:-:S07]  /*0290*/  FSEL R3, R2, 1, P0 ;  /* 0x3f80000002037808 */ /* 0x000fce0000000000 */
[----:B------:R-:W2:Y:S01]  /*02a0*/  MUFU.RCP R13, R13 ;  /* 0x0000000d000d7308 */ /* 0x000ea20000001000 */
[----:B------:R-:W-:Y:S01]  /*02b0*/  FSEL R2, R2, 1, P1 ;  /* 0x3f80000002027808 */ /* 0x000fe20000800000 */
[----:B------:R-:W-:Y:S01]  /*02c0*/  @!P2 FMUL R3, R3, 16777216 ;  /* 0x4b8000000303a820 */ /* 0x000fe20000400000 */
[----:B---3--:R-:W-:-:S03]  /*02d0*/  FADD R5, R5, -R7 ;  /* 0x8000000705057221 */ /* 0x008fc60000000000 */
[----:B------:R-:W-:Y:S01]  /*02e0*/  @!P3 FMUL R2, R2, 16777216 ;  /* 0x4b8000000202b820 */ /* 0x000fe20000400000 */
[----:B------:R-:W-:Y:S01]  /*02f0*/  FADD R4, R4, -R6 ;  /* 0x8000000604047221 */ /* 0x000fe20000000000 */
[----:B-1----:R-:W-:Y:S02]  /*0300*/  FMUL R7, R12, R3 ;  /* 0x000000030c077220 */ /* 0x002fe40000400000 */
[----:B--2---:R-:W-:Y:S02]  /*0310*/  FMUL R6, R13, R2 ;  /* 0x000000020d067220 */ /* 0x004fe40000400000 */
[----:B------:R-:W1:Y:S01]  /*0320*/  LDC.64 R2, c[0x0][0x210] ;  /* 0x00008400ff027b82 */ /* 0x000e620000000a00 */
[----:B------:R-:W-:Y:S01]  /*0330*/  FMUL R7, R4, R7 ;  /* 0x0000000704077220 */ /* 0x000fe20000400000 */
[----:B------:R-:W-:-:S03]  /*0340*/  FMUL R6, R5, R6 ;  /* 0x0000000605067220 */ /* 0x000fc60000400000 */
[----:B----4-:R-:W-:Y:S01]  /*0350*/  FFMA R8, R8, R7, R10 ;  /* 0x0000000708087223 */ /* 0x010fe2000000000a */
[----:B------:R-:W-:-:S04]  /*0360*/  FFMA R9, R9, R6, R11 ;  /* 0x0000000609097223 */ /* 0x000fc8000000000b */
[----:B------:R-:W-:Y:S02]  /*0370*/  FSETP.GT.AND P0, PT, R8, RZ, PT ;  /* 0x000000ff0800720b */ /* 0x000fe40003f04000 */
[----:B------:R-:W-:-:S11]  /*0380*/  FSETP.GT.AND P1, PT, R9, RZ, PT ;  /* 0x000000ff0900720b */ /* 0x000fd60003f24000 */
[----:B------:R-:W-:Y:S01]  /*0390*/  @!P0 FMUL R8, R8, 0.10000000149011611938 ;  /* 0x3dcccccd08088820 */ /* 0x000fe20000400000 */
[----:B-1----:R-:W-:-:S04]  /*03a0*/  IMAD.WIDE R2, R0, 0x4, R2 ;  /* 0x0000000400027825 */ /* 0x002fc800078e0202 */
[----:B------:R-:W-:-:S05]  /*03b0*/  @!P1 FMUL R9, R9, 0.10000000149011611938 ;  /* 0x3dcccccd09099820 */ /* 0x000fca0000400000 */
[----:B------:R-:W-:Y:S01]  /*03c0*/  STG.E.64 desc[UR4][R2.64], R8 ;  /* 0x0000000802007986 */ /* 0x000fe2000c101b04 */
[----:B------:R-:W-:Y:S05]  /*03d0*/  EXIT ;  /* 0x000000000000794d */ /* 0x000fea0003800000 */
.L_x_0:
[----:B------:R-:W-:-:S00]  /*03e0*/  BRA `(.L_x_0) ;  /* 0xfffffffc00fc7947 */ /* 0x000fc0000383ffff */
[----:B------:R-:W-:-:S00]  /*03f0*/  NOP ;  /* 0x0000000000007918 */ /* 0x000fc00000000000 */
        /* <DEDUP_REMOVED lines=8> */
.L_x_1:


//--------------------- .nv.global.init           --------------------------
	.section	.nv.global.init,"aw",@progbits
.nv.global.init:
	.type		_$_str,@object
	.size		_$_str,(_$_str_$_2 - _$_str)
_$_str:
        /*0000*/ 	.byte	0x5f, 0x5f, 0x43, 0x55, 0x44, 0x41, 0x5f, 0x46, 0x54, 0x5a, 0x00
	.type		_$_str_$_2,@object
	.size		_$_str_$_2,(.L_1 - _$_str_$_2)
_$_str_$_2:
        /*000b*/ 	.byte	0x5f, 0x5f, 0x43, 0x55, 0x44, 0x41, 0x5f, 0x50, 0x52, 0x45, 0x43, 0x5f, 0x53, 0x51, 0x52, 0x54
        /*001b*/ 	.byte	0x00
.L_1:


//--------------------- .nv.constant0.triton_poi_fused__native_batch_norm_legit_no_training_leaky_relu_2 --------------------------
	.section	.nv.constant0.triton_poi_fused__native_batch_norm_legit_no_training_leaky_relu_2,"a",@progbits
	.sectionflags	@""
	.align	4
.nv.constant0.triton_poi_fused__native_batch_norm_legit_no_training_leaky_relu_2:
	.zero		580
